//
// Generated by NVIDIA NVVM Compiler
//
// Compiler Build ID: CL-36424714
// Cuda compilation tools, release 13.0, V13.0.88
// Based on NVVM 20.0.0
//

.version 9.0
.target sm_100
.address_size 64

	// .globl	_Z4testPi

.visible .entry _Z4testPi(
	.param .u64 .ptr .align 1 _Z4testPi_param_0
)
{
	.reg .b32 	%r<2>;
	.reg .b64 	%rd<3>;

	ld.param.u64 	%rd1, [_Z4testPi_param_0];
	cvta.to.global.u64 	%rd2, %rd1;
	atom.global.and.b32 	%r1, [%rd2+32], 1;
	ret;

}


// ===== COMPILED SASS (sm_100) =====

	.target	sm_100

	.elftype	@"ET_EXEC"


//--------------------- .note.nv.tkinfo           --------------------------
	.section	.note.nv.tkinfo,"",@"SHT_NOTE"
	.sectionflags	@"SHF_NOTE_NV_TKINFO"
	.tkinfo
        /*0018*/ 	.word	0x00000002
        /*0030*/ 	.string	""
        /*0030*/ 	.string	"ptxas"
        /*0030*/ 	.string	"Cuda compilation tools, release 13.0, V13.0.88"
        /*0030*/ 	.string	"Build cuda_13.0.r13.0/compiler.36424714_0"
        /*0030*/ 	.string	"-arch sm_100 -m 64 "



//--------------------- .note.nv.cuinfo           --------------------------
	.section	.note.nv.cuinfo,"",@"SHT_NOTE"
	.sectionflags	@"SHF_NOTE_NV_CUINFO"
        /*0018*/ 	.short	0x0002
        /*001a*/ 	.short	0x0064
        /*001c*/ 	.short	0x0082
	.zero		2


//--------------------- .nv.info                  --------------------------
	.section	.nv.info,"",@"SHT_CUDA_INFO"
	.align	4


	//----- nvinfo : EIATTR_REGCOUNT
	.align		4
        /*0000*/ 	.byte	0x04, 0x2f
        /*0002*/ 	.short	(.L_1 - .L_0)
	.align		4
.L_0:
        /*0004*/ 	.word	index@(_Z4testPi)
        /*0008*/ 	.word	0x00000008


	//----- nvinfo : EIATTR_FRAME_SIZE
	.align		4
.L_1:
        /*000c*/ 	.byte	0x04, 0x11
        /*000e*/ 	.short	(.L_3 - .L_2)
	.align		4
.L_2:
        /*0010*/ 	.word	index@(_Z4testPi)
        /*0014*/ 	.word	0x00000000


	//----- nvinfo : EIATTR_MIN_STACK_SIZE
	.align		4
.L_3:
        /*0018*/ 	.byte	0x04, 0x12
        /*001a*/ 	.short	(.L_5 - .L_4)
	.align		4
.L_4:
        /*001c*/ 	.word	index@(_Z4testPi)
        /*0020*/ 	.word	0x00000000
.L_5:


//--------------------- .nv.compat                --------------------------
	.section	.nv.compat,"",@"SHT_CUDA_COMPAT_INFO"
	.align	4
        /*0000*/ 	.byte	0x02, 0x09, 0x00, 0x00, 0x02, 0x02, 0x01, 0x00, 0x02, 0x05, 0x05, 0x00, 0x03, 0x07, 0x01, 0x01
        /*0010*/ 	.byte	0x02, 0x03, 0x00, 0x00, 0x02, 0x06, 0x01, 0x00, 0x04, 0x0b, 0x08, 0x00, 0x09, 0x00, 0x00, 0x00
        /*0020*/ 	.byte	0x00, 0x00, 0x00, 0x00


//--------------------- .nv.info._Z4testPi        --------------------------
	.section	.nv.info._Z4testPi,"",@"SHT_CUDA_INFO"
	.sectionflags	@""
	.align	4


	//----- nvinfo : EIATTR_CUDA_API_VERSION
	.align		4
        /*0000*/ 	.byte	0x04, 0x37
        /*0002*/ 	.short	(.L_7 - .L_6)
.L_6:
        /*0004*/ 	.word	0x00000082


	//----- nvinfo : EIATTR_KPARAM_INFO
	.align		4
.L_7:
        /*0008*/ 	.byte	0x04, 0x17
        /*000a*/ 	.short	(.L_9 - .L_8)
.L_8:
        /*000c*/ 	.word	0x00000000
        /*0010*/ 	.short	0x0000
        /*0012*/ 	.short	0x0000
        /*0014*/ 	.byte	0x00, 0xf5, 0x21, 0x00


	//----- nvinfo : EIATTR_SPARSE_MMA_MASK
	.align		4
.L_9:
        /*0018*/ 	.byte	0x03, 0x50
        /*001a*/ 	.short	0x0000


	//----- nvinfo : EIATTR_MAXREG_COUNT
	.align		4
        /*001c*/ 	.byte	0x03, 0x1b
        /*001e*/ 	.short	0x00ff


	//----- nvinfo : EIATTR_MERCURY_ISA_VERSION
	.align		4
        /*0020*/ 	.byte	0x03, 0x5f
        /*0022*/ 	.short	0x0101


	//----- nvinfo : EIATTR_INT_WARP_WIDE_INSTR_OFFSETS
	.align		4
        /*0024*/ 	.byte	0x04, 0x31
        /*0026*/ 	.short	(.L_11 - .L_10)


	//   ....[0]....
.L_10:
        /*0028*/ 	.word	0x00000040


	//   ....[1]....
        /*002c*/ 	.word	0x00000050


	//----- nvinfo : EIATTR_VRC_CTA_INIT_COUNT
	.align		4
.L_11:
        /*0030*/ 	.byte	0x02, 0x4a
	.zero		1
	.zero		1


	//----- nvinfo : EIATTR_EXIT_INSTR_OFFSETS
	.align		4
        /*0034*/ 	.byte	0x04, 0x1c
        /*0036*/ 	.short	(.L_13 - .L_12)


	//   ....[0]....
.L_12:
        /*0038*/ 	.word	0x000000f0


	//----- nvinfo : EIATTR_CBANK_PARAM_SIZE
	.align		4
.L_13:
        /*003c*/ 	.byte	0x03, 0x19
        /*003e*/ 	.short	0x0008


	//----- nvinfo : EIATTR_PARAM_CBANK
	.align		4
        /*0040*/ 	.byte	0x04, 0x0a
        /*0042*/ 	.short	(.L_15 - .L_14)
	.align		4
.L_14:
        /*0044*/ 	.word	index@(.nv.constant0._Z4testPi)
        /*0048*/ 	.short	0x0380
        /*004a*/ 	.short	0x0008


	//----- nvinfo : EIATTR_SW_WAR
	.align		4
.L_15:
        /*004c*/ 	.byte	0x04, 0x36
        /*004e*/ 	.short	(.L_17 - .L_16)
.L_16:
        /*0050*/ 	.word	0x00000008
.L_17:


//--------------------- .nv.callgraph             --------------------------
	.section	.nv.callgraph,"",@"SHT_CUDA_CALLGRAPH"
	.align	4
	.sectionentsize	8
	.align		4
        /*0000*/ 	.word	0x00000000
	.align		4
        /*0004*/ 	.word	0xffffffff
	.align		4
        /*0008*/ 	.word	0x00000000
	.align		4
        /*000c*/ 	.word	0xfffffffe
	.align		4
        /*0010*/ 	.word	0x00000000
	.align		4
        /*0014*/ 	.word	0xfffffffd
	.align		4
        /*0018*/ 	.word	0x00000000
	.align		4
        /*001c*/ 	.word	0xfffffffc


//--------------------- .text._Z4testPi           --------------------------
	.section	.text._Z4testPi,"ax",@progbits
	.align	128
        .global         _Z4testPi
        .type           _Z4testPi,@function
        .size           _Z4testPi,(.L_x_1 - _Z4testPi)
        .other          _Z4testPi,@"STO_CUDA_ENTRY STV_DEFAULT"
_Z4testPi:
.text._Z4testPi:
[----:B------:R-:W-:Y:S01]  /*0000*/  LDC R1, c[0x0][0x37c] ;  /* 0x0000df00ff017b82 */ /* 0x000fe20000000800 */
[----:B------:R-:W0:Y:S01]  /*0010*/  S2R R2, SR_LANEID ;  /* 0x0000000000027919 */ /* 0x000e220000000000 */
[----:B------:R-:W-:Y:S01]  /*0020*/  IMAD.MOV.U32 R0, RZ, RZ, 0x1 ;  /* 0x00000001ff007424 */ /* 0x000fe200078e00ff */
[----:B------:R-:W1:Y:S05]  /*0030*/  LDCU.64 UR6, c[0x0][0x380] ;  /* 0x00007000ff0677ac */ /* 0x000e6a0008000a00 */
[----:B------:R-:W2:Y:S01]  /*0040*/  REDUX UR10, R0 ;  /* 0x00000000000a73c4 */ /* 0x000ea20000000000 */
[----:B------:R-:W-:Y:S01]  /*0050*/  VOTEU.ANY UR4, UPT, PT ;  /* 0x0000000000047886 */ /* 0x000fe200038e0100 */
[----:B------:R-:W3:Y:S01]  /*0060*/  LDCU.64 UR8, c[0x0][0x358] ;  /* 0x00006b00ff0877ac */ /* 0x000ee20008000a00 */
[----:B------:R-:W-:-:S02]  /*0070*/  UFLO.U32 UR4, UR4 ;  /* 0x00000004000472bd */ /* 0x000fc400080e0000 */
[----:B-1----:R-:W-:Y:S01]  /*0080*/  UIADD3 UR5, UP0, UPT, UR6, 0x20, URZ ;  /* 0x0000002006057890 */ /* 0x002fe2000ff1e0ff */
[----:B--2---:R-:W-:-:S03]  /*0090*/  MOV R5, UR10 ;  /* 0x0000000a00057c02 */ /* 0x004fc60008000f00 */
[----:B0-----:R-:W-:Y:S01]  /*00a0*/  ISETP.EQ.U32.AND P0, PT, R2, UR4, PT ;  /* 0x0000000402007c0c */ /* 0x001fe2000bf02070 */
[----:B------:R-:W-:Y:S01]  /*00b0*/  UIADD3.X UR4, UPT, UPT, URZ, UR7, URZ, UP0, !UPT ;  /* 0x00000007ff047290 */ /* 0x000fe200087fe4ff */
[----:B------:R-:W-:-:S05]  /*00c0*/  IMAD.U32 R2, RZ, RZ, UR5 ;  /* 0x00000005ff027e24 */ /* 0x000fca000f8e00ff */
[----:B------:R-:W-:-:S06]  /*00d0*/  MOV R3, UR4 ;  /* 0x0000000400037c02 */ /* 0x000fcc0008000f00 */
[----:B---3--:R-:W-:Y:S01]  /*00e0*/  @P0 REDG.E.AND.STRONG.GPU desc[UR8][R2.64], R5 ;  /* 0x000000050200098e */ /* 0x008fe2000e92e108 */
[----:B------:R-:W-:Y:S05]  /*00f0*/  EXIT ;  /* 0x000000000000794d */ /* 0x000fea0003800000 */
.L_x_0:
[----:B------:R-:W-:-:S00]  /*0100*/  BRA `(.L_x_0) ;  /* 0xfffffffc00fc7947 */ /* 0x000fc0000383ffff */
[----:B------:R-:W-:-:S00]  /*0110*/  NOP ;  /* 0x0000000000007918 */ /* 0x000fc00000000000 */
        /* <DEDUP_REMOVED lines=14> */
.L_x_1:


//--------------------- .nv.shared.reserved.0     --------------------------
	.section	.nv.shared.reserved.0,"aw",@nobits
	.weak		__nv_reservedSMEM_offset_0_alias
	.size		__nv_reservedSMEM_offset_0_alias, 0, 64
	.other		__nv_reservedSMEM_offset_0_alias,@"STO_CUDA_RESERVED_SHARED STV_DEFAULT"
__nv_reservedSMEM_offset_0_alias:
	.zero		0
	.zero		64


//--------------------- .nv.constant0._Z4testPi   --------------------------
	.section	.nv.constant0._Z4testPi,"a",@progbits
	.sectionflags	@""
	.align	4
.nv.constant0._Z4testPi:
	.zero		904


//--------------------- SYMBOLS --------------------------

	.type		.nv.reservedSmem.offset0,@object
	.size		.nv.reservedSmem.offset0,0x4
